	.headerflags	@"EF_CUDA_TEXMODE_UNIFIED EF_CUDA_64BIT_ADDRESS EF_CUDA_ACCELERATORS EF_CUDA_SM90 EF_CUDA_VIRTUAL_SM(EF_CUDA_SM90)"
	.elftype	@"ET_EXEC"


//--------------------- .nv.info                  --------------------------
	.section	.nv.info,"",@"SHT_CUDA_INFO"
	.align	4


	//----- nvinfo : EIATTR_REGCOUNT
	.align		4
        /*0000*/ 	.byte	0x04, 0x2f
        /*0002*/ 	.short	(.L_1 - .L_0)
	.align		4
.L_0:
        /*0004*/ 	.word	index@(triton_poi_fused_cat_5)
        /*0008*/ 	.word	0x00000016


	//----- nvinfo : EIATTR_MIN_STACK_SIZE
	.align		4
.L_1:
        /*000c*/ 	.byte	0x04, 0x12
        /*000e*/ 	.short	(.L_3 - .L_2)
	.align		4
.L_2:
        /*0010*/ 	.word	index@(triton_poi_fused_cat_5)
        /*0014*/ 	.word	0x00000000


	//----- nvinfo : EIATTR_FRAME_SIZE
	.align		4
.L_3:
        /*0018*/ 	.byte	0x04, 0x11
        /*001a*/ 	.short	(.L_5 - .L_4)
	.align		4
.L_4:
        /*001c*/ 	.word	index@(triton_poi_fused_cat_5)
        /*0020*/ 	.word	0x00000000


	//----- nvinfo : EIATTR_MIN_STACK_SIZE
	.align		4
.L_5:
        /*0024*/ 	.byte	0x04, 0x12
        /*0026*/ 	.short	(.L_7 - .L_6)
	.align		4
.L_6:
        /*0028*/ 	.word	index@(triton_poi_fused_cat_5)
        /*002c*/ 	.word	0x00000000
.L_7:


//--------------------- .nv.info.triton_poi_fused_cat_5 --------------------------
	.section	.nv.info.triton_poi_fused_cat_5,"",@"SHT_CUDA_INFO"
	.sectionflags	@""
	.align	4


	//----- nvinfo : EIATTR_CUDA_API_VERSION
	.align		4
        /*0000*/ 	.byte	0x04, 0x37
        /*0002*/ 	.short	(.L_9 - .L_8)
.L_8:
        /*0004*/ 	.word	0x0000007c


	//----- nvinfo : EIATTR_KPARAM_INFO
	.align		4
.L_9:
        /*0008*/ 	.byte	0x04, 0x17
        /*000a*/ 	.short	(.L_11 - .L_10)
.L_10:
        /*000c*/ 	.word	0x00000000
        /*0010*/ 	.short	0x0006
        /*0012*/ 	.short	0x0030
        /*0014*/ 	.byte	0x00, 0xf0, 0x11, 0x00


	//----- nvinfo : EIATTR_KPARAM_INFO
	.align		4
.L_11:
        /*0018*/ 	.byte	0x04, 0x17
        /*001a*/ 	.short	(.L_13 - .L_12)
.L_12:
        /*001c*/ 	.word	0x00000000
        /*0020*/ 	.short	0x0005
        /*0022*/ 	.short	0x0028
        /*0024*/ 	.byte	0x00, 0xf4, 0x21, 0x00


	//----- nvinfo : EIATTR_KPARAM_INFO
	.align		4
.L_13:
        /*0028*/ 	.byte	0x04, 0x17
        /*002a*/ 	.short	(.L_15 - .L_14)
.L_14:
        /*002c*/ 	.word	0x00000000
        /*0030*/ 	.short	0x0004
        /*0032*/ 	.short	0x0020
        /*0034*/ 	.byte	0x00, 0xf4, 0x21, 0x00


	//----- nvinfo : EIATTR_KPARAM_INFO
	.align		4
.L_15:
        /*0038*/ 	.byte	0x04, 0x17
        /*003a*/ 	.short	(.L_17 - .L_16)
.L_16:
        /*003c*/ 	.word	0x00000000
        /*0040*/ 	.short	0x0003
        /*0042*/ 	.short	0x0018
        /*0044*/ 	.byte	0x00, 0xf4, 0x21, 0x00


	//----- nvinfo : EIATTR_KPARAM_INFO
	.align		4
.L_17:
        /*0048*/ 	.byte	0x04, 0x17
        /*004a*/ 	.short	(.L_19 - .L_18)
.L_18:
        /*004c*/ 	.word	0x00000000
        /*0050*/ 	.short	0x0002
        /*0052*/ 	.short	0x0010
        /*0054*/ 	.byte	0x00, 0xf4, 0x21, 0x00


	//----- nvinfo : EIATTR_KPARAM_INFO
	.align		4
.L_19:
        /*0058*/ 	.byte	0x04, 0x17
        /*005a*/ 	.short	(.L_21 - .L_20)
.L_20:
        /*005c*/ 	.word	0x00000000
        /*0060*/ 	.short	0x0001
        /*0062*/ 	.short	0x0008
        /*0064*/ 	.byte	0x00, 0xf4, 0x21, 0x00


	//----- nvinfo : EIATTR_KPARAM_INFO
	.align		4
.L_21:
        /*0068*/ 	.byte	0x04, 0x17
        /*006a*/ 	.short	(.L_23 - .L_22)
.L_22:
        /*006c*/ 	.word	0x00000000
        /*0070*/ 	.short	0x0000
        /*0072*/ 	.short	0x0000
        /*0074*/ 	.byte	0x00, 0xf4, 0x21, 0x00


	//----- nvinfo : EIATTR_SPARSE_MMA_MASK
	.align		4
.L_23:
        /*0078*/ 	.byte	0x03, 0x50
        /*007a*/ 	.short	0x0000


	//----- nvinfo : EIATTR_MAXREG_COUNT
	.align		4
        /*007c*/ 	.byte	0x03, 0x1b
        /*007e*/ 	.short	0x00ff


	//----- nvinfo : EIATTR_EXIT_INSTR_OFFSETS
	.align		4
        /*0080*/ 	.byte	0x04, 0x1c
        /*0082*/ 	.short	(.L_25 - .L_24)


	//   ....[0]....
.L_24:
        /*0084*/ 	.word	0x00000420


	//----- nvinfo : EIATTR_REQNTID
	.align		4
.L_25:
        /*0088*/ 	.byte	0x04, 0x10
        /*008a*/ 	.short	(.L_27 - .L_26)
.L_26:
        /*008c*/ 	.word	0x00000080
        /*0090*/ 	.word	0x00000001
        /*0094*/ 	.word	0x00000001


	//----- nvinfo : EIATTR_CBANK_PARAM_SIZE
	.align		4
.L_27:
        /*0098*/ 	.byte	0x03, 0x19
        /*009a*/ 	.short	0x0034


	//----- nvinfo : EIATTR_PARAM_CBANK
	.align		4
        /*009c*/ 	.byte	0x04, 0x0a
        /*009e*/ 	.short	(.L_29 - .L_28)
	.align		4
.L_28:
        /*00a0*/ 	.word	index@(.nv.constant0.triton_poi_fused_cat_5)
        /*00a4*/ 	.short	0x0210
        /*00a6*/ 	.short	0x0034


	//----- nvinfo : EIATTR_SW_WAR
	.align		4
.L_29:
        /*00a8*/ 	.byte	0x04, 0x36
        /*00aa*/ 	.short	(.L_31 - .L_30)
.L_30:
        /*00ac*/ 	.word	0x00000008
.L_31:


//--------------------- .nv.callgraph             --------------------------
	.section	.nv.callgraph,"",@"SHT_CUDA_CALLGRAPH"
	.align	4
	.sectionentsize	8
	.align		4
        /*0000*/ 	.word	0x00000000
	.align		4
        /*0004*/ 	.word	0xffffffff
	.align		4
        /*0008*/ 	.word	0x00000000
	.align		4
        /*000c*/ 	.word	0xfffffffe
	.align		4
        /*0010*/ 	.word	0x00000000
	.align		4
        /*0014*/ 	.word	0xfffffffd
	.align		4
        /*0018*/ 	.word	0x00000000
	.align		4
        /*001c*/ 	.word	0xfffffffc


//--------------------- .text.triton_poi_fused_cat_5 --------------------------
	.section	.text.triton_poi_fused_cat_5,"ax",@progbits
	.align	128
        .global         triton_poi_fused_cat_5
        .type           triton_poi_fused_cat_5,@function
        .size           triton_poi_fused_cat_5,(.L_x_1 - triton_poi_fused_cat_5)
        .other          triton_poi_fused_cat_5,@"STO_CUDA_ENTRY STV_DEFAULT"
triton_poi_fused_cat_5:
.text.triton_poi_fused_cat_5:
[----:B------:R-:W-:Y:S01]  /*0000*/  LDC R1, c[0x0][0x28] ;  /* 0x00000a00ff017b82 */ /* 0x000fe20000000800 */
[----:B------:R-:W1:Y:S07]  /*0010*/  S2R R0, SR_TID.X ;  /* 0x0000000000007919 */ /* 0x000e6e0000002100 */
[----:B------:R-:W2:Y:S01]  /*0020*/  LDC.64 R6, c[0x0][0x220] ;  /* 0x00008800ff067b82 */ /* 0x000ea20000000a00 */
[----:B------:R-:W-:Y:S01]  /*0030*/  ULDC.64 UR4, c[0x0][0x208] ;  /* 0x0000820000047ab9 */ /* 0x000fe20000000a00 */
[----:B------:R-:W3:Y:S06]  /*0040*/  S2R R3, SR_CTAID.X ;  /* 0x0000000000037919 */ /* 0x000eec0000002500 */
[----:B------:R-:W4:Y:S01]  /*0050*/  LDC.64 R8, c[0x0][0x218] ;  /* 0x00008600ff087b82 */ /* 0x000f220000000a00 */
[----:B-1----:R-:W-:-:S02]  /*0060*/  LOP3.LUT R0, R0, 0x7f, RZ, 0xc0, !PT ;  /* 0x0000007f00007812 */ /* 0x002fc400078ec0ff */
[----:B---3--:R-:W-:-:S03]  /*0070*/  SHF.R.S32.HI R2, RZ, 0x18, R3 ;  /* 0x00000018ff027819 */ /* 0x008fc60000011403 */
[----:B------:R-:W-:Y:S01]  /*0080*/  IMAD R0, R3, 0x80, R0 ;  /* 0x0000008003007824 */ /* 0x000fe200078e0200 */
[----:B------:R-:W-:-:S04]  /*0090*/  SGXT R3, R2, 0x1 ;  /* 0x000000010203781a */ /* 0x000fc80000000200 */
[----:B------:R-:W-:Y:S02]  /*00a0*/  SHF.R.S32.HI R5, RZ, 0x1f, R0 ;  /* 0x0000001fff057819 */ /* 0x000fe40000011400 */
[----:B------:R-:W-:Y:S02]  /*00b0*/  LEA.HI R4, R3, R0, RZ, 0x4 ;  /* 0x0000000003047211 */ /* 0x000fe400078f20ff */
[----:B------:R-:W1:Y:S02]  /*00c0*/  LDC.64 R2, c[0x0][0x228] ;  /* 0x00008a00ff027b82 */ /* 0x000e640000000a00 */
[--C-:B------:R-:W-:Y:S02]  /*00d0*/  SHF.R.S32.HI R13, RZ, 0x4, R4.reuse ;  /* 0x00000004ff0d7819 */ /* 0x100fe40000011404 */
[----:B------:R-:W-:Y:S02]  /*00e0*/  SHF.R.S32.HI R10, RZ, 0x1f, R4 ;  /* 0x0000001fff0a7819 */ /* 0x000fe40000011404 */
[----:B------:R-:W-:-:S02]  /*00f0*/  LOP3.LUT R11, R4, 0xfffffff0, RZ, 0xc0, !PT ;  /* 0xfffffff0040b7812 */ /* 0x000fc400078ec0ff */
[----:B------:R-:W-:Y:S02]  /*0100*/  LEA.HI R12, R10, R13, RZ, 0x7 ;  /* 0x0000000d0a0c7211 */ /* 0x000fe400078f38ff */
[----:B------:R-:W-:Y:S02]  /*0110*/  LEA.HI R10, R5, R0, RZ, 0xb ;  /* 0x00000000050a7211 */ /* 0x000fe400078f58ff */
[----:B------:R-:W3:Y:S01]  /*0120*/  LDC.64 R4, c[0x0][0x230] ;  /* 0x00008c00ff047b82 */ /* 0x000ee20000000a00 */
[----:B------:R-:W-:Y:S01]  /*0130*/  LOP3.LUT R14, R12, 0xffffff80, RZ, 0xc0, !PT ;  /* 0xffffff800c0e7812 */ /* 0x000fe200078ec0ff */
[----:B------:R-:W-:Y:S01]  /*0140*/  IMAD.IADD R12, R0, 0x1, -R11 ;  /* 0x00000001000c7824 */ /* 0x000fe200078e0a0b */
[----:B------:R-:W-:-:S03]  /*0150*/  SHF.R.S32.HI R11, RZ, 0xb, R10 ;  /* 0x0000000bff0b7819 */ /* 0x000fc6000001140a */
[----:B------:R-:W-:Y:S02]  /*0160*/  IMAD.IADD R13, R13, 0x1, -R14 ;  /* 0x000000010d0d7824 */ /* 0x000fe400078e0a0e */
[----:B------:R-:W-:Y:S02]  /*0170*/  IMAD R12, R11, 0x200, R12 ;  /* 0x000002000b0c7824 */ /* 0x000fe400078e020c */
[C---:B------:R-:W-:Y:S01]  /*0180*/  VIADD R15, R13.reuse, 0xffffffc0 ;  /* 0xffffffc00d0f7836 */ /* 0x040fe20000000000 */
[C---:B------:R-:W-:Y:S01]  /*0190*/  LOP3.LUT R16, R13.reuse, 0xffffffe0, RZ, 0xc0, !PT ;  /* 0xffffffe00d107812 */ /* 0x040fe200078ec0ff */
[C-C-:B------:R-:W-:Y:S01]  /*01a0*/  IMAD R14, R13.reuse, 0x10, R12.reuse ;  /* 0x000000100d0e7824 */ /* 0x140fe200078e020c */
[----:B------:R-:W-:Y:S01]  /*01b0*/  ISETP.GT.AND P1, PT, R13, 0x5f, PT ;  /* 0x0000005f0d00780c */ /* 0x000fe20003f24270 */
[----:B------:R-:W-:Y:S01]  /*01c0*/  IMAD R17, R15, 0x10, R12 ;  /* 0x000000100f117824 */ /* 0x000fe200078e020c */
[----:B------:R-:W-:Y:S01]  /*01d0*/  ISETP.NE.AND P4, PT, R16, 0x40, PT ;  /* 0x000000401000780c */ /* 0x000fe20003f85270 */
[----:B------:R-:W-:-:S02]  /*01e0*/  VIADD R19, R14, 0xfffffa00 ;  /* 0xfffffa000e137836 */ /* 0x000fc40000000000 */
[----:B--2---:R-:W-:-:S04]  /*01f0*/  IMAD.WIDE R6, R15, 0x4, R6 ;  /* 0x000000040f067825 */ /* 0x004fc800078e0206 */
[----:B-1----:R-:W-:Y:S01]  /*0200*/  IMAD.WIDE R14, R19, 0x4, R2 ;  /* 0x00000004130e7825 */ /* 0x002fe200078e0202 */
[----:B------:R-:W-:Y:S01]  /*0210*/  CS2R R18, SRZ ;  /* 0x0000000000127805 */ /* 0x000fe2000001ff00 */
[----:B------:R-:W1:Y:S02]  /*0220*/  LDC.64 R2, c[0x0][0x210] ;  /* 0x00008400ff027b82 */ /* 0x000e640000000a00 */
[----:B---3--:R-:W-:-:S03]  /*0230*/  IMAD.WIDE R4, R13, 0x4, R4 ;  /* 0x000000040d047825 */ /* 0x008fc600078e0204 */
[----:B------:R-:W2:Y:S01]  /*0240*/  @P1 LDG.E R18, desc[UR4][R14.64] ;  /* 0x000000040e121981 */ /* 0x000ea2000c1e1900 */
[----:B------:R-:W-:Y:S02]  /*0250*/  IMAD.MOV.U32 R16, RZ, RZ, RZ ;  /* 0x000000ffff107224 */ /* 0x000fe400078e00ff */
[----:B------:R-:W-:Y:S01]  /*0260*/  IMAD.MOV.U32 R12, RZ, RZ, RZ ;  /* 0x000000ffff0c7224 */ /* 0x000fe200078e00ff */
[----:B------:R3:W5:Y:S01]  /*0270*/  @P1 LDG.E.EL R19, desc[UR4][R4.64+-0x180] ;  /* 0xfffe800404131981 */ /* 0x000762000c2e1900 */
[----:B----4-:R-:W-:Y:S01]  /*0280*/  IMAD.WIDE R8, R17, 0x4, R8 ;  /* 0x0000000411087825 */ /* 0x010fe200078e0208 */
[----:B------:R-:W-:Y:S02]  /*0290*/  LOP3.LUT R17, R10, 0xfffff800, RZ, 0xc0, !PT ;  /* 0xfffff8000a117812 */ /* 0x000fe400078ec0ff */
[----:B------:R-:W4:Y:S04]  /*02a0*/  @!P4 LDG.E.EL R16, desc[UR4][R6.64] ;  /* 0x000000040610c981 */ /* 0x000f28000c2e1900 */
[----:B------:R-:W4:Y:S01]  /*02b0*/  @!P4 LDG.E R12, desc[UR4][R8.64] ;  /* 0x00000004080cc981 */ /* 0x000f22000c1e1900 */
[----:B------:R-:W-:Y:S01]  /*02c0*/  IMAD.IADD R10, R0, 0x1, -R17 ;  /* 0x00000001000a7824 */ /* 0x000fe200078e0a11 */
[----:B------:R-:W-:Y:S01]  /*02d0*/  ISETP.GE.AND P3, PT, R13, 0x40, PT ;  /* 0x000000400d00780c */ /* 0x000fe20003f66270 */
[----:B---3--:R-:W3:Y:S02]  /*02e0*/  LDC.64 R4, c[0x0][0x238] ;  /* 0x00008e00ff047b82 */ /* 0x008ee40000000a00 */
[----:B------:R-:W-:-:S02]  /*02f0*/  IMAD R11, R11, 0x400, R10 ;  /* 0x000004000b0b7824 */ /* 0x000fc400078e020a */
[----:B------:R-:W-:Y:S02]  /*0300*/  IMAD.MOV.U32 R10, RZ, RZ, RZ ;  /* 0x000000ffff0a7224 */ /* 0x000fe400078e00ff */
[----:B-1----:R-:W-:-:S06]  /*0310*/  IMAD.WIDE R2, R11, 0x4, R2 ;  /* 0x000000040b027825 */ /* 0x002fcc00078e0202 */
[----:B------:R3:W4:Y:S02]  /*0320*/  @!P3 LDG.E R10, desc[UR4][R2.64] ;  /* 0x00000004020ab981 */ /* 0x000724000c1e1900 */
[----:B---3--:R-:W-:Y:S01]  /*0330*/  IMAD.WIDE R2, R0, 0x4, R4 ;  /* 0x0000000400027825 */ /* 0x008fe200078e0204 */
[----:B--2---:R-:W-:Y:S02]  /*0340*/  SEL R18, R18, RZ, P1 ;  /* 0x000000ff12127207 */ /* 0x004fe40000800000 */
[----:B-----5:R-:W-:Y:S02]  /*0350*/  SEL R19, R19, RZ, P1 ;  /* 0x000000ff13137207 */ /* 0x020fe40000800000 */
[----:B----4-:R-:W-:Y:S02]  /*0360*/  SEL R16, R16, RZ, !P4 ;  /* 0x000000ff10107207 */ /* 0x010fe40006000000 */
[----:B------:R-:W-:Y:S02]  /*0370*/  FSETP.GT.AND P2, PT, R18, -R19, PT ;  /* 0x800000131200720b */ /* 0x000fe40003f44000 */
[----:B------:R-:W-:-:S04]  /*0380*/  SEL R7, R12, RZ, !P4 ;  /* 0x000000ff0c077207 */ /* 0x000fc80006000000 */
[C---:B------:R-:W-:Y:S01]  /*0390*/  FSETP.GT.AND P0, PT, R7.reuse, -R16, PT ;  /* 0x800000100700720b */ /* 0x040fe20003f04000 */
[----:B------:R-:W-:Y:S01]  /*03a0*/  FADD R19, R18, R19 ;  /* 0x0000001312137221 */ /* 0x000fe20000000000 */
[----:B------:R-:W-:-:S05]  /*03b0*/  FADD R16, R7, R16 ;  /* 0x0000001007107221 */ /* 0x000fca0000000000 */
[----:B------:R-:W-:Y:S01]  /*03c0*/  @!P2 FMUL R19, R19, 0.20000000298023223877 ;  /* 0x3e4ccccd1313a820 */ /* 0x000fe20000400000 */
[----:B------:R-:W-:-:S05]  /*03d0*/  SEL R7, R10, RZ, !P3 ;  /* 0x000000ff0a077207 */ /* 0x000fca0005800000 */
[----:B------:R-:W-:Y:S01]  /*03e0*/  @!P0 FMUL R16, R16, 0.20000000298023223877 ;  /* 0x3e4ccccd10108820 */ /* 0x000fe20000400000 */
[----:B------:R-:W-:-:S04]  /*03f0*/  @P4 FSEL R16, R19, RZ, P1 ;  /* 0x000000ff13104208 */ /* 0x000fc80000800000 */
[----:B------:R-:W-:-:S05]  /*0400*/  SEL R5, R7, R16, !P3 ;  /* 0x0000001007057207 */ /* 0x000fca0005800000 */
[----:B------:R-:W-:Y:S01]  /*0410*/  STG.E desc[UR4][R2.64], R5 ;  /* 0x0000000502007986 */ /* 0x000fe2000c101904 */
[----:B------:R-:W-:Y:S05]  /*0420*/  EXIT ;  /* 0x000000000000794d */ /* 0x000fea0003800000 */
.L_x_0:
[----:B------:R-:W-:-:S00]  /*0430*/  BRA `(.L_x_0) ;  /* 0xfffffffc00fc7947 */ /* 0x000fc0000383ffff */
[----:B------:R-:W-:-:S00]  /*0440*/  NOP ;  /* 0x0000000000007918 */ /* 0x000fc00000000000 */
        /* <DEDUP_REMOVED lines=11> */
.L_x_1:


//--------------------- .nv.constant0.triton_poi_fused_cat_5 --------------------------
	.section	.nv.constant0.triton_poi_fused_cat_5,"a",@progbits
	.sectionflags	@""
	.align	4
.nv.constant0.triton_poi_fused_cat_5:
	.zero		580
